	.headerflags	@"EF_CUDA_TEXMODE_UNIFIED EF_CUDA_64BIT_ADDRESS EF_CUDA_ACCELERATORS EF_CUDA_SM90 EF_CUDA_VIRTUAL_SM(EF_CUDA_SM90)"
	.elftype	@"ET_EXEC"


//--------------------- .nv.info                  --------------------------
	.section	.nv.info,"",@"SHT_CUDA_INFO"
	.align	4


	//----- nvinfo : EIATTR_REGCOUNT
	.align		4
        /*0000*/ 	.byte	0x04, 0x2f
        /*0002*/ 	.short	(.L_3 - .L_2)
	.align		4
.L_2:
        /*0004*/ 	.word	index@(triton_poi_fused__native_batch_norm_legit_no_training_convolution_relu_0)
        /*0008*/ 	.word	0x00000020


	//----- nvinfo : EIATTR_MIN_STACK_SIZE
	.align		4
.L_3:
        /*000c*/ 	.byte	0x04, 0x12
        /*000e*/ 	.short	(.L_5 - .L_4)
	.align		4
.L_4:
        /*0010*/ 	.word	index@(triton_poi_fused__native_batch_norm_legit_no_training_convolution_relu_0)
        /*0014*/ 	.word	0x00000000


	//----- nvinfo : EIATTR_FRAME_SIZE
	.align		4
.L_5:
        /*0018*/ 	.byte	0x04, 0x11
        /*001a*/ 	.short	(.L_7 - .L_6)
	.align		4
.L_6:
        /*001c*/ 	.word	index@(triton_poi_fused__native_batch_norm_legit_no_training_convolution_relu_0)
        /*0020*/ 	.word	0x00000000


	//----- nvinfo : EIATTR_MIN_STACK_SIZE
	.align		4
.L_7:
        /*0024*/ 	.byte	0x04, 0x12
        /*0026*/ 	.short	(.L_9 - .L_8)
	.align		4
.L_8:
        /*0028*/ 	.word	index@(triton_poi_fused__native_batch_norm_legit_no_training_convolution_relu_0)
        /*002c*/ 	.word	0x00000000
.L_9:


//--------------------- .nv.info.triton_poi_fused__native_batch_norm_legit_no_training_convolution_relu_0 --------------------------
	.section	.nv.info.triton_poi_fused__native_batch_norm_legit_no_training_convolution_relu_0,"",@"SHT_CUDA_INFO"
	.sectionflags	@""
	.align	4


	//----- nvinfo : EIATTR_CUDA_API_VERSION
	.align		4
        /*0000*/ 	.byte	0x04, 0x37
        /*0002*/ 	.short	(.L_11 - .L_10)
.L_10:
        /*0004*/ 	.word	0x0000007c


	//----- nvinfo : EIATTR_KPARAM_INFO
	.align		4
.L_11:
        /*0008*/ 	.byte	0x04, 0x17
        /*000a*/ 	.short	(.L_13 - .L_12)
.L_12:
        /*000c*/ 	.word	0x00000000
        /*0010*/ 	.short	0x0007
        /*0012*/ 	.short	0x0038
        /*0014*/ 	.byte	0x00, 0xf0, 0x11, 0x00


	//----- nvinfo : EIATTR_KPARAM_INFO
	.align		4
.L_13:
        /*0018*/ 	.byte	0x04, 0x17
        /*001a*/ 	.short	(.L_15 - .L_14)
.L_14:
        /*001c*/ 	.word	0x00000000
        /*0020*/ 	.short	0x0006
        /*0022*/ 	.short	0x0030
        /*0024*/ 	.byte	0x00, 0xf4, 0x21, 0x00


	//----- nvinfo : EIATTR_KPARAM_INFO
	.align		4
.L_15:
        /*0028*/ 	.byte	0x04, 0x17
        /*002a*/ 	.short	(.L_17 - .L_16)
.L_16:
        /*002c*/ 	.word	0x00000000
        /*0030*/ 	.short	0x0005
        /*0032*/ 	.short	0x0028
        /*0034*/ 	.byte	0x00, 0xf4, 0x21, 0x00


	//----- nvinfo : EIATTR_KPARAM_INFO
	.align		4
.L_17:
        /*0038*/ 	.byte	0x04, 0x17
        /*003a*/ 	.short	(.L_19 - .L_18)
.L_18:
        /*003c*/ 	.word	0x00000000
        /*0040*/ 	.short	0x0004
        /*0042*/ 	.short	0x0020
        /*0044*/ 	.byte	0x00, 0xf4, 0x21, 0x00


	//----- nvinfo : EIATTR_KPARAM_INFO
	.align		4
.L_19:
        /*0048*/ 	.byte	0x04, 0x17
        /*004a*/ 	.short	(.L_21 - .L_20)
.L_20:
        /*004c*/ 	.word	0x00000000
        /*0050*/ 	.short	0x0003
        /*0052*/ 	.short	0x0018
        /*0054*/ 	.byte	0x00, 0xf4, 0x21, 0x00


	//----- nvinfo : EIATTR_KPARAM_INFO
	.align		4
.L_21:
        /*0058*/ 	.byte	0x04, 0x17
        /*005a*/ 	.short	(.L_23 - .L_22)
.L_22:
        /*005c*/ 	.word	0x00000000
        /*0060*/ 	.short	0x0002
        /*0062*/ 	.short	0x0010
        /*0064*/ 	.byte	0x00, 0xf4, 0x21, 0x00


	//----- nvinfo : EIATTR_KPARAM_INFO
	.align		4
.L_23:
        /*0068*/ 	.byte	0x04, 0x17
        /*006a*/ 	.short	(.L_25 - .L_24)
.L_24:
        /*006c*/ 	.word	0x00000000
        /*0070*/ 	.short	0x0001
        /*0072*/ 	.short	0x0008
        /*0074*/ 	.byte	0x00, 0xf4, 0x21, 0x00


	//----- nvinfo : EIATTR_KPARAM_INFO
	.align		4
.L_25:
        /*0078*/ 	.byte	0x04, 0x17
        /*007a*/ 	.short	(.L_27 - .L_26)
.L_26:
        /*007c*/ 	.word	0x00000000
        /*0080*/ 	.short	0x0000
        /*0082*/ 	.short	0x0000
        /*0084*/ 	.byte	0x00, 0xf4, 0x21, 0x00


	//----- nvinfo : EIATTR_SPARSE_MMA_MASK
	.align		4
.L_27:
        /*0088*/ 	.byte	0x03, 0x50
        /*008a*/ 	.short	0x0000


	//----- nvinfo : EIATTR_MAXREG_COUNT
	.align		4
        /*008c*/ 	.byte	0x03, 0x1b
        /*008e*/ 	.short	0x00ff


	//----- nvinfo : EIATTR_EXIT_INSTR_OFFSETS
	.align		4
        /*0090*/ 	.byte	0x04, 0x1c
        /*0092*/ 	.short	(.L_29 - .L_28)


	//   ....[0]....
.L_28:
        /*0094*/ 	.word	0x000007b0


	//----- nvinfo : EIATTR_REQNTID
	.align		4
.L_29:
        /*0098*/ 	.byte	0x04, 0x10
        /*009a*/ 	.short	(.L_31 - .L_30)
.L_30:
        /*009c*/ 	.word	0x00000080
        /*00a0*/ 	.word	0x00000001
        /*00a4*/ 	.word	0x00000001


	//----- nvinfo : EIATTR_CBANK_PARAM_SIZE
	.align		4
.L_31:
        /*00a8*/ 	.byte	0x03, 0x19
        /*00aa*/ 	.short	0x003c


	//----- nvinfo : EIATTR_PARAM_CBANK
	.align		4
        /*00ac*/ 	.byte	0x04, 0x0a
        /*00ae*/ 	.short	(.L_33 - .L_32)
	.align		4
.L_32:
        /*00b0*/ 	.word	index@(.nv.constant0.triton_poi_fused__native_batch_norm_legit_no_training_convolution_relu_0)
        /*00b4*/ 	.short	0x0210
        /*00b6*/ 	.short	0x003c


	//----- nvinfo : EIATTR_SW_WAR
	.align		4
.L_33:
        /*00b8*/ 	.byte	0x04, 0x36
        /*00ba*/ 	.short	(.L_35 - .L_34)
.L_34:
        /*00bc*/ 	.word	0x00000008
.L_35:


//--------------------- .nv.callgraph             --------------------------
	.section	.nv.callgraph,"",@"SHT_CUDA_CALLGRAPH"
	.align	4
	.sectionentsize	8
	.align		4
        /*0000*/ 	.word	0x00000000
	.align		4
        /*0004*/ 	.word	0xffffffff
	.align		4
        /*0008*/ 	.word	0x00000000
	.align		4
        /*000c*/ 	.word	0xfffffffe
	.align		4
        /*0010*/ 	.word	0x00000000
	.align		4
        /*0014*/ 	.word	0xfffffffd
	.align		4
        /*0018*/ 	.word	0x00000000
	.align		4
        /*001c*/ 	.word	0xfffffffc


//--------------------- .nv.constant4             --------------------------
	.section	.nv.constant4,"a",@progbits
	.align	8
	.align		8
.nv.constant4:
        /*0000*/ 	.dword	_$_str
	.align		8
        /*0008*/ 	.dword	_$_str_$_2


//--------------------- .text.triton_poi_fused__native_batch_norm_legit_no_training_convolution_relu_0 --------------------------
	.section	.text.triton_poi_fused__native_batch_norm_legit_no_training_convolution_relu_0,"ax",@progbits
	.align	128
        .global         triton_poi_fused__native_batch_norm_legit_no_training_convolution_relu_0
        .type           triton_poi_fused__native_batch_norm_legit_no_training_convolution_relu_0,@function
        .size           triton_poi_fused__native_batch_norm_legit_no_training_convolution_relu_0,(.L_x_1 - triton_poi_fused__native_batch_norm_legit_no_training_convolution_relu_0)
        .other          triton_poi_fused__native_batch_norm_legit_no_training_convolution_relu_0,@"STO_CUDA_ENTRY STV_DEFAULT"
triton_poi_fused__native_batch_norm_legit_no_training_convolution_relu_0:
.text.triton_poi_fused__native_batch_norm_legit_no_training_convolution_relu_0:
[----:B------:R-:W-:Y:S01]  /*0000*/  LDC R1, c[0x0][0x28] ;  /* 0x00000a00ff017b82 */ /* 0x000fe20000000800 */
[----:B------:R-:W1:Y:S01]  /*0010*/  S2R R0, SR_TID.X ;  /* 0x0000000000007919 */ /* 0x000e620000002100 */
[----:B------:R-:W-:-:S06]  /*0020*/  ULDC.64 UR4, c[0x0][0x208] ;  /* 0x0000820000047ab9 */ /* 0x000fcc0000000a00 */
[----:B------:R-:W2:Y:S01]  /*0030*/  LDC.64 R28, c[0x0][0x218] ;  /* 0x00008600ff1c7b82 */ /* 0x000ea20000000a00 */
[----:B------:R-:W3:Y:S07]  /*0040*/  S2R R5, SR_CTAID.X ;  /* 0x0000000000057919 */ /* 0x000eee0000002500 */
[----:B------:R-:W4:Y:S08]  /*0050*/  LDC.64 R26, c[0x0][0x220] ;  /* 0x00008800ff1a7b82 */ /* 0x000f300000000a00 */
[----:B------:R-:W5:Y:S01]  /*0060*/  LDC.64 R22, c[0x0][0x230] ;  /* 0x00008c00ff167b82 */ /* 0x000f620000000a00 */
[----:B-1----:R-:W-:-:S02]  /*0070*/  SHF.L.U32 R0, R0, 0x2, RZ ;  /* 0x0000000200007819 */ /* 0x002fc400000006ff */
[----:B---3--:R-:W-:Y:S02]  /*0080*/  SHF.R.S32.HI R3, RZ, 0x15, R5 ;  /* 0x00000015ff037819 */ /* 0x008fe40000011405 */
[----:B------:R-:W-:Y:S02]  /*0090*/  LOP3.LUT R0, R0, 0x1fc, RZ, 0xc0, !PT ;  /* 0x000001fc00007812 */ /* 0x000fe400078ec0ff */
[----:B------:R-:W-:Y:S02]  /*00a0*/  SGXT R3, R3, 0x1 ;  /* 0x000000010303781a */ /* 0x000fe40000000200 */
[----:B------:R-:W-:Y:S02]  /*00b0*/  LEA R0, R5, R0, 0xa ;  /* 0x0000000005007211 */ /* 0x000fe400078e50ff */
[----:B------:R-:W1:Y:S02]  /*00c0*/  LDC.64 R4, c[0x0][0x228] ;  /* 0x00008a00ff047b82 */ /* 0x000e640000000a00 */
[----:B------:R-:W-:-:S04]  /*00d0*/  LEA.HI R3, R3, R0, RZ, 0x9 ;  /* 0x0000000003037211 */ /* 0x000fc800078f48ff */
[----:B------:R-:W-:Y:S02]  /*00e0*/  SHF.R.S32.HI R9, RZ, 0x9, R3 ;  /* 0x00000009ff097819 */ /* 0x000fe40000011403 */
[----:B------:R-:W-:Y:S02]  /*00f0*/  IADD3 R3, R3, 0x200, RZ ;  /* 0x0000020003037810 */ /* 0x000fe40007ffe0ff */
[----:B------:R-:W-:Y:S02]  /*0100*/  LEA.HI R2, R9, R9, RZ, 0x8 ;  /* 0x0000000909027211 */ /* 0x000fe400078f40ff */
[----:B------:R-:W-:Y:S02]  /*0110*/  SHF.R.S32.HI R3, RZ, 0x9, R3 ;  /* 0x00000009ff037819 */ /* 0x000fe40000011403 */
[----:B------:R-:W-:Y:S02]  /*0120*/  LOP3.LUT R2, R2, 0xffffff00, RZ, 0xc0, !PT ;  /* 0xffffff0002027812 */ /* 0x000fe400078ec0ff */
[----:B------:R-:W-:-:S02]  /*0130*/  LEA.HI R6, R3, R3, RZ, 0x8 ;  /* 0x0000000303067211 */ /* 0x000fc400078f40ff */
[----:B------:R-:W-:Y:S02]  /*0140*/  IADD3 R9, R9, -R2, RZ ;  /* 0x8000000209097210 */ /* 0x000fe40007ffe0ff */
[----:B------:R-:W-:-:S04]  /*0150*/  LOP3.LUT R6, R6, 0xffffff00, RZ, 0xc0, !PT ;  /* 0xffffff0006067812 */ /* 0x000fc800078ec0ff */
[----:B------:R-:W-:Y:S01]  /*0160*/  IADD3 R3, R3, -R6, RZ ;  /* 0x8000000603037210 */ /* 0x000fe20007ffe0ff */
[--C-:B-1----:R-:W-:Y:S01]  /*0170*/  IMAD.WIDE R12, R9, 0x4, R4.reuse ;  /* 0x00000004090c7825 */ /* 0x102fe200078e0204 */
[----:B------:R-:W1:Y:S03]  /*0180*/  LDC.64 R6, c[0x0][0x210] ;  /* 0x00008400ff067b82 */ /* 0x000e660000000a00 */
[----:B------:R-:W-:Y:S01]  /*0190*/  IMAD.WIDE R24, R3, 0x4, R4 ;  /* 0x0000000403187825 */ /* 0x000fe200078e0204 */
[----:B------:R-:W3:Y:S04]  /*01a0*/  LDG.E.EL R21, desc[UR4][R12.64] ;  /* 0x000000040c157981 */ /* 0x000ee8000c2e1900 */
[----:B------:R-:W5:Y:S01]  /*01b0*/  LDC.64 R4, c[0x0][0x238] ;  /* 0x00008e00ff047b82 */ /* 0x000f620000000a00 */
[----:B------:R-:W3:Y:S01]  /*01c0*/  LDG.E.EL R24, desc[UR4][R24.64] ;  /* 0x0000000418187981 */ /* 0x000ee2000c2e1900 */
[----:B--2---:R-:W-:-:S05]  /*01d0*/  IMAD.WIDE R10, R9, 0x4, R28 ;  /* 0x00000004090a7825 */ /* 0x004fca00078e021c */
[----:B------:R4:W2:Y:S01]  /*01e0*/  LDG.E.EL R19, desc[UR4][R10.64] ;  /* 0x000000040a137981 */ /* 0x0008a2000c2e1900 */
[----:B-1----:R-:W-:-:S04]  /*01f0*/  IMAD.WIDE R6, R0, 0x4, R6 ;  /* 0x0000000400067825 */ /* 0x002fc800078e0206 */
[C---:B----4-:R-:W-:Y:S01]  /*0200*/  IMAD.WIDE R10, R9.reuse, 0x4, R26 ;  /* 0x00000004090a7825 */ /* 0x050fe200078e021a */
[----:B------:R-:W2:Y:S04]  /*0210*/  LDG.E.128 R12, desc[UR4][R6.64] ;  /* 0x00000004060c7981 */ /* 0x000ea8000c1e1d00 */
[----:B------:R-:W4:Y:S01]  /*0220*/  LDG.E.EL R18, desc[UR4][R10.64] ;  /* 0x000000040a127981 */ /* 0x000f22000c2e1900 */
[----:B-----5:R-:W-:-:S04]  /*0230*/  IMAD.WIDE R16, R9, 0x4, R22 ;  /* 0x0000000409107825 */ /* 0x020fc800078e0216 */
[----:B0-----:R-:W-:Y:S02]  /*0240*/  IMAD.WIDE R8, R9, 0x4, R4 ;  /* 0x0000000409087825 */ /* 0x001fe400078e0204 */
[----:B------:R-:W5:Y:S02]  /*0250*/  LDG.E.EL R17, desc[UR4][R16.64] ;  /* 0x0000000410117981 */ /* 0x000f64000c2e1900 */
[C---:B------:R-:W-:Y:S02]  /*0260*/  IMAD.WIDE R28, R3.reuse, 0x4, R28 ;  /* 0x00000004031c7825 */ /* 0x040fe400078e021c */
[----:B------:R-:W5:Y:S02]  /*0270*/  LDG.E.EL R20, desc[UR4][R8.64] ;  /* 0x0000000408147981 */ /* 0x000f64000c2e1900 */
[C---:B------:R-:W-:Y:S02]  /*0280*/  IMAD.WIDE R26, R3.reuse, 0x4, R26 ;  /* 0x00000004031a7825 */ /* 0x040fe400078e021a */
[----:B------:R0:W5:Y:S04]  /*0290*/  LDG.E.EL R16, desc[UR4][R28.64] ;  /* 0x000000041c107981 */ /* 0x000168000c2e1900 */
[----:B------:R-:W5:Y:S01]  /*02a0*/  LDG.E.128 R8, desc[UR4][R6.64+0x800] ;  /* 0x0008000406087981 */ /* 0x000f62000c1e1d00 */
[----:B------:R-:W-:-:S03]  /*02b0*/  IMAD.WIDE R4, R3, 0x4, R4 ;  /* 0x0000000403047825 */ /* 0x000fc600078e0204 */
[----:B------:R-:W5:Y:S01]  /*02c0*/  LDG.E.EL R2, desc[UR4][R26.64] ;  /* 0x000000041a027981 */ /* 0x000f62000c2e1900 */
[----:B------:R-:W-:-:S03]  /*02d0*/  IMAD.WIDE R22, R3, 0x4, R22 ;  /* 0x0000000403167825 */ /* 0x000fc600078e0216 */
[----:B------:R-:W5:Y:S04]  /*02e0*/  LDG.E.EL R4, desc[UR4][R4.64] ;  /* 0x0000000404047981 */ /* 0x000f68000c2e1900 */
[----:B------:R1:W5:Y:S01]  /*02f0*/  LDG.E.EL R3, desc[UR4][R22.64] ;  /* 0x0000000416037981 */ /* 0x000362000c2e1900 */
[----:B---3--:R-:W-:Y:S01]  /*0300*/  FADD R21, R21, 9.9999997473787516356e-06 ;  /* 0x3727c5ac15157421 */ /* 0x008fe20000000000 */
[----:B------:R-:W-:-:S03]  /*0310*/  FADD R24, R24, 9.9999997473787516356e-06 ;  /* 0x3727c5ac18187421 */ /* 0x000fc60000000000 */
[----:B------:R-:W3:Y:S08]  /*0320*/  MUFU.SQRT R25, R21 ;  /* 0x0000001500197308 */ /* 0x000ef00000002000 */
[----:B0-----:R-:W0:Y:S01]  /*0330*/  MUFU.SQRT R28, R24 ;  /* 0x00000018001c7308 */ /* 0x001e220000002000 */
[C---:B---3--:R-:W-:Y:S02]  /*0340*/  FSETP.GT.AND P0, PT, R25.reuse, 8.50705917302346158658e+37, PT ;  /* 0x7e8000001900780b */ /* 0x048fe40003f04000 */
[----:B------:R-:W-:-:S02]  /*0350*/  FSETP.GEU.AND P2, PT, R25, 1.175494350822287508e-38, PT ;  /* 0x008000001900780b */ /* 0x000fc40003f4e000 */
[C---:B0-----:R-:W-:Y:S02]  /*0360*/  FSETP.GT.AND P1, PT, R28.reuse, 8.50705917302346158658e+37, PT ;  /* 0x7e8000001c00780b */ /* 0x041fe40003f24000 */
[----:B------:R-:W-:-:S07]  /*0370*/  FSETP.GEU.AND P3, PT, R28, 1.175494350822287508e-38, PT ;  /* 0x008000001c00780b */ /* 0x000fce0003f6e000 */
[----:B------:R-:W-:Y:S01]  /*0380*/  @P0 FMUL R25, R25, 0.25 ;  /* 0x3e80000019190820 */ /* 0x000fe20000400000 */
[----:B------:R-:W-:-:S03]  /*0390*/  HFMA2.MMA R24, -RZ, RZ, 1.625, 0 ;  /* 0x3e800000ff187435 */ /* 0x000fc600000001ff */
[----:B------:R-:W-:Y:S01]  /*03a0*/  @!P2 FMUL R25, R25, 16777216 ;  /* 0x4b8000001919a820 */ /* 0x000fe20000400000 */
[----:B------:R-:W-:-:S04]  /*03b0*/  @P1 FMUL R28, R28, 0.25 ;  /* 0x3e8000001c1c1820 */ /* 0x000fc80000400000 */
[----:B------:R-:W-:Y:S01]  /*03c0*/  @!P3 FMUL R28, R28, 16777216 ;  /* 0x4b8000001c1cb820 */ /* 0x000fe20000400000 */
[----:B------:R-:W0:Y:S01]  /*03d0*/  MUFU.RCP R25, R25 ;  /* 0x0000001900197308 */ /* 0x000e220000001000 */
[----:B-1----:R-:W-:-:S07]  /*03e0*/  FSEL R22, R24, 1, P0 ;  /* 0x3f80000018167808 */ /* 0x002fce0000000000 */
[----:B------:R1:W3:Y:S01]  /*03f0*/  MUFU.RCP R5, R28 ;  /* 0x0000001c00057308 */ /* 0x0002e20000001000 */
[----:B------:R-:W-:Y:S01]  /*0400*/  FSEL R24, R24, 1, P1 ;  /* 0x3f80000018187808 */ /* 0x000fe20000800000 */
[----:B------:R-:W-:Y:S01]  /*0410*/  @!P2 FMUL R22, R22, 16777216 ;  /* 0x4b8000001616a820 */ /* 0x000fe20000400000 */
[--C-:B--2---:R-:W-:Y:S01]  /*0420*/  FADD R13, R13, R19.reuse ;  /* 0x000000130d0d7221 */ /* 0x104fe20000000000 */
[--C-:B------:R-:W-:Y:S01]  /*0430*/  FADD R12, R12, R19.reuse ;  /* 0x000000130c0c7221 */ /* 0x100fe20000000000 */
[--C-:B------:R-:W-:Y:S01]  /*0440*/  FADD R14, R14, R19.reuse ;  /* 0x000000130e0e7221 */ /* 0x100fe20000000000 */
[----:B------:R-:W-:Y:S01]  /*0450*/  @!P3 FMUL R24, R24, 16777216 ;  /* 0x4b8000001818b820 */ /* 0x000fe20000400000 */
[----:B------:R-:W-:Y:S01]  /*0460*/  FADD R15, R15, R19 ;  /* 0x000000130f0f7221 */ /* 0x000fe20000000000 */
[----:B0-----:R-:W-:Y:S01]  /*0470*/  FMUL R21, R25, R22 ;  /* 0x0000001619157220 */ /* 0x001fe20000400000 */
[C---:B----4-:R-:W-:Y:S01]  /*0480*/  FADD R22, -R18.reuse, R12 ;  /* 0x0000000c12167221 */ /* 0x050fe20000000100 */
[C---:B------:R-:W-:Y:S01]  /*0490*/  FADD R26, -R18.reuse, R14 ;  /* 0x0000000e121a7221 */ /* 0x040fe20000000100 */
[C---:B-1----:R-:W-:Y:S01]  /*04a0*/  FADD R28, -R18.reuse, R15 ;  /* 0x0000000f121c7221 */ /* 0x042fe20000000100 */
[----:B---3--:R-:W-:Y:S01]  /*04b0*/  FMUL R5, R5, R24 ;  /* 0x0000001805057220 */ /* 0x008fe20000400000 */
[----:B------:R-:W-:-:S02]  /*04c0*/  FADD R24, -R18, R13 ;  /* 0x0000000d12187221 */ /* 0x000fc40000000100 */
[----:B------:R-:W0:Y:S01]  /*04d0*/  LDC.64 R18, c[0x0][0x240] ;  /* 0x00009000ff127b82 */ /* 0x000e220000000a00 */
[C---:B------:R-:W-:Y:S01]  /*04e0*/  FMUL R27, R21.reuse, R22 ;  /* 0x00000016151b7220 */ /* 0x040fe20000400000 */
[C---:B------:R-:W-:Y:S01]  /*04f0*/  FMUL R24, R21.reuse, R24 ;  /* 0x0000001815187220 */ /* 0x040fe20000400000 */
[C---:B------:R-:W-:Y:S01]  /*0500*/  FMUL R23, R21.reuse, R26 ;  /* 0x0000001a15177220 */ /* 0x040fe20000400000 */
[----:B------:R-:W-:Y:S01]  /*0510*/  FMUL R25, R21, R28 ;  /* 0x0000001c15197220 */ /* 0x000fe20000400000 */
[--C-:B-----5:R-:W-:Y:S01]  /*0520*/  FADD R9, R9, R16.reuse ;  /* 0x0000001009097221 */ /* 0x120fe20000000000 */
[--C-:B------:R-:W-:Y:S01]  /*0530*/  FADD R8, R8, R16.reuse ;  /* 0x0000001008087221 */ /* 0x100fe20000000000 */
[--C-:B------:R-:W-:Y:S01]  /*0540*/  FADD R10, R10, R16.reuse ;  /* 0x000000100a0a7221 */ /* 0x100fe20000000000 */
[----:B------:R-:W-:Y:S01]  /*0550*/  FADD R11, R11, R16 ;  /* 0x000000100b0b7221 */ /* 0x000fe20000000000 */
[C-C-:B------:R-:W-:Y:S01]  /*0560*/  FFMA R22, R17.reuse, R24, R20.reuse ;  /* 0x0000001811167223 */ /* 0x140fe20000000014 */
[C-C-:B------:R-:W-:Y:S01]  /*0570*/  FFMA R21, R17.reuse, R27, R20.reuse ;  /* 0x0000001b11157223 */ /* 0x140fe20000000014 */
[C-C-:B------:R-:W-:Y:S01]  /*0580*/  FFMA R23, R17.reuse, R23, R20.reuse ;  /* 0x0000001711177223 */ /* 0x140fe20000000014 */
[----:B------:R-:W-:Y:S01]  /*0590*/  FFMA R17, R17, R25, R20 ;  /* 0x0000001911117223 */ /* 0x000fe20000000014 */
[C---:B------:R-:W-:Y:S01]  /*05a0*/  FADD R20, -R2.reuse, R9 ;  /* 0x0000000902147221 */ /* 0x040fe20000000100 */
[C---:B------:R-:W-:Y:S01]  /*05b0*/  FADD R16, -R2.reuse, R8 ;  /* 0x0000000802107221 */ /* 0x040fe20000000100 */
[C---:B------:R-:W-:Y:S01]  /*05c0*/  FADD R24, -R2.reuse, R10 ;  /* 0x0000000a02187221 */ /* 0x040fe20000000100 */
[----:B------:R-:W-:Y:S01]  /*05d0*/  FADD R2, -R2, R11 ;  /* 0x0000000b02027221 */ /* 0x000fe20000000100 */
[C---:B------:R-:W-:Y:S01]  /*05e0*/  FMUL R20, R5.reuse, R20 ;  /* 0x0000001405147220 */ /* 0x040fe20000400000 */
[C---:B------:R-:W-:Y:S01]  /*05f0*/  FMUL R29, R5.reuse, R16 ;  /* 0x00000010051d7220 */ /* 0x040fe20000400000 */
[C---:B------:R-:W-:Y:S01]  /*0600*/  FMUL R27, R5.reuse, R24 ;  /* 0x00000018051b7220 */ /* 0x040fe20000400000 */
[----:B------:R-:W-:Y:S01]  /*0610*/  FMUL R25, R5, R2 ;  /* 0x0000000205197220 */ /* 0x000fe20000400000 */
[C-C-:B------:R-:W-:Y:S01]  /*0620*/  FFMA R5, R3.reuse, R20, R4.reuse ;  /* 0x0000001403057223 */ /* 0x140fe20000000004 */
[C-C-:B------:R-:W-:Y:S01]  /*0630*/  FFMA R20, R3.reuse, R29, R4.reuse ;  /* 0x0000001d03147223 */ /* 0x140fe20000000004 */
[C-C-:B------:R-:W-:Y:S01]  /*0640*/  FFMA R24, R3.reuse, R27, R4.reuse ;  /* 0x0000001b03187223 */ /* 0x140fe20000000004 */
[----:B------:R-:W-:Y:S01]  /*0650*/  FFMA R25, R3, R25, R4 ;  /* 0x0000001903197223 */ /* 0x000fe20000000004 */
[----:B------:R-:W-:Y:S01]  /*0660*/  FSETP.GEU.AND P6, PT, R17, RZ, PT ;  /* 0x000000ff1100720b */ /* 0x000fe20003fce000 */
[----:B0-----:R-:W-:Y:S01]  /*0670*/  IMAD.WIDE R2, R0, 0x4, R18 ;  /* 0x0000000400027825 */ /* 0x001fe200078e0212 */
[----:B------:R-:W-:-:S02]  /*0680*/  FSETP.GEU.AND P0, PT, R23, RZ, PT ;  /* 0x000000ff1700720b */ /* 0x000fc40003f0e000 */
[----:B------:R-:W-:Y:S02]  /*0690*/  FSETP.GEU.AND P1, PT, R22, RZ, PT ;  /* 0x000000ff1600720b */ /* 0x000fe40003f2e000 */
[----:B------:R-:W-:Y:S02]  /*06a0*/  FSETP.GEU.AND P2, PT, R21, RZ, PT ;  /* 0x000000ff1500720b */ /* 0x000fe40003f4e000 */
[----:B------:R-:W-:Y:S02]  /*06b0*/  SEL R19, R17, RZ, P6 ;  /* 0x000000ff11137207 */ /* 0x000fe40003000000 */
[----:B------:R-:W-:Y:S02]  /*06c0*/  FSETP.GEU.AND P3, PT, R25, RZ, PT ;  /* 0x000000ff1900720b */ /* 0x000fe40003f6e000 */
[----:B------:R-:W-:Y:S02]  /*06d0*/  FSETP.GEU.AND P4, PT, R24, RZ, PT ;  /* 0x000000ff1800720b */ /* 0x000fe40003f8e000 */
[----:B------:R-:W-:-:S02]  /*06e0*/  FSETP.GEU.AND P5, PT, R5, RZ, PT ;  /* 0x000000ff0500720b */ /* 0x000fc40003fae000 */
[----:B------:R-:W-:Y:S02]  /*06f0*/  FSETP.GEU.AND P6, PT, R20, RZ, PT ;  /* 0x000000ff1400720b */ /* 0x000fe40003fce000 */
[----:B------:R-:W-:Y:S02]  /*0700*/  SEL R18, R23, RZ, P0 ;  /* 0x000000ff17127207 */ /* 0x000fe40000000000 */
[----:B------:R-:W-:Y:S02]  /*0710*/  SEL R17, R22, RZ, P1 ;  /* 0x000000ff16117207 */ /* 0x000fe40000800000 */
[----:B------:R-:W-:Y:S02]  /*0720*/  SEL R16, R21, RZ, P2 ;  /* 0x000000ff15107207 */ /* 0x000fe40001000000 */
[----:B------:R-:W-:Y:S02]  /*0730*/  SEL R23, R25, RZ, P3 ;  /* 0x000000ff19177207 */ /* 0x000fe40001800000 */
[----:B------:R-:W-:-:S02]  /*0740*/  SEL R22, R24, RZ, P4 ;  /* 0x000000ff18167207 */ /* 0x000fc40002000000 */
[----:B------:R-:W-:Y:S02]  /*0750*/  SEL R21, R5, RZ, P5 ;  /* 0x000000ff05157207 */ /* 0x000fe40002800000 */
[----:B------:R-:W-:Y:S01]  /*0760*/  SEL R20, R20, RZ, P6 ;  /* 0x000000ff14147207 */ /* 0x000fe20003000000 */
[----:B------:R-:W-:Y:S04]  /*0770*/  STG.E.128 desc[UR4][R6.64], R12 ;  /* 0x0000000c06007986 */ /* 0x000fe8000c101d04 */
[----:B------:R-:W-:Y:S04]  /*0780*/  STG.E.128 desc[UR4][R6.64+0x800], R8 ;  /* 0x0008000806007986 */ /* 0x000fe8000c101d04 */
[----:B------:R-:W-:Y:S04]  /*0790*/  STG.E.128 desc[UR4][R2.64], R16 ;  /* 0x0000001002007986 */ /* 0x000fe8000c101d04 */
[----:B------:R-:W-:Y:S01]  /*07a0*/  STG.E.128 desc[UR4][R2.64+0x800], R20 ;  /* 0x0008001402007986 */ /* 0x000fe2000c101d04 */
[----:B------:R-:W-:Y:S05]  /*07b0*/  EXIT ;  /* 0x000000000000794d */ /* 0x000fea0003800000 */
.L_x_0:
[----:B------:R-:W-:-:S00]  /*07c0*/  BRA `(.L_x_0) ;  /* 0xfffffffc00fc7947 */ /* 0x000fc0000383ffff */
[----:B------:R-:W-:-:S00]  /*07d0*/  NOP ;  /* 0x0000000000007918 */ /* 0x000fc00000000000 */
        /* <DEDUP_REMOVED lines=10> */
.L_x_1:


//--------------------- .nv.global.init           --------------------------
	.section	.nv.global.init,"aw",@progbits
.nv.global.init:
	.type		_$_str,@object
	.size		_$_str,(_$_str_$_2 - _$_str)
_$_str:
        /*0000*/ 	.byte	0x5f, 0x5f, 0x43, 0x55, 0x44, 0x41, 0x5f, 0x46, 0x54, 0x5a, 0x00
	.type		_$_str_$_2,@object
	.size		_$_str_$_2,(.L_1 - _$_str_$_2)
_$_str_$_2:
        /*000b*/ 	.byte	0x5f, 0x5f, 0x43, 0x55, 0x44, 0x41, 0x5f, 0x50, 0x52, 0x45, 0x43, 0x5f, 0x53, 0x51, 0x52, 0x54
        /*001b*/ 	.byte	0x00
.L_1:


//--------------------- .nv.constant0.triton_poi_fused__native_batch_norm_legit_no_training_convolution_relu_0 --------------------------
	.section	.nv.constant0.triton_poi_fused__native_batch_norm_legit_no_training_convolution_relu_0,"a",@progbits
	.sectionflags	@""
	.align	4
.nv.constant0.triton_poi_fused__native_batch_norm_legit_no_training_convolution_relu_0:
	.zero		588
